//
// Generated by NVIDIA NVVM Compiler
//
// Compiler Build ID: CL-36424714
// Cuda compilation tools, release 13.0, V13.0.88
// Based on NVVM 20.0.0
//

.version 9.0
.target sm_100
.address_size 64

	// .globl	_Z11warshallGPUiPiS_jS_

.visible .entry _Z11warshallGPUiPiS_jS_(
	.param .u32 _Z11warshallGPUiPiS_jS__param_0,
	.param .u64 .ptr .align 1 _Z11warshallGPUiPiS_jS__param_1,
	.param .u64 .ptr .align 1 _Z11warshallGPUiPiS_jS__param_2,
	.param .u32 _Z11warshallGPUiPiS_jS__param_3,
	.param .u64 .ptr .align 1 _Z11warshallGPUiPiS_jS__param_4
)
{
	.reg .pred 	%p<3>;
	.reg .b32 	%r<22>;
	.reg .b64 	%rd<17>;

	ld.param.u32 	%r4, [_Z11warshallGPUiPiS_jS__param_0];
	ld.param.u64 	%rd4, [_Z11warshallGPUiPiS_jS__param_1];
	ld.param.u64 	%rd5, [_Z11warshallGPUiPiS_jS__param_2];
	ld.param.u32 	%r5, [_Z11warshallGPUiPiS_jS__param_3];
	ld.param.u64 	%rd3, [_Z11warshallGPUiPiS_jS__param_4];
	cvta.to.global.u64 	%rd1, %rd5;
	cvta.to.global.u64 	%rd2, %rd4;
	mov.u32 	%r6, %ctaid.x;
	mov.u32 	%r7, %ntid.x;
	mov.u32 	%r8, %tid.x;
	mad.lo.s32 	%r1, %r6, %r7, %r8;
	mov.u32 	%r9, %ctaid.y;
	mov.u32 	%r10, %ntid.y;
	mov.u32 	%r11, %tid.y;
	mad.lo.s32 	%r2, %r9, %r10, %r11;
	bar.sync 	0;
	mad.lo.s32 	%r12, %r5, %r4, %r1;
	mul.wide.u32 	%rd6, %r12, 4;
	add.s64 	%rd7, %rd2, %rd6;
	ld.global.u32 	%r13, [%rd7];
	setp.ne.s32 	%p1, %r13, 1;
	@%p1 bra 	$L__BB0_3;
	mul.lo.s32 	%r3, %r5, %r2;
	add.s32 	%r14, %r3, %r4;
	mul.wide.u32 	%rd8, %r14, 4;
	add.s64 	%rd9, %rd2, %rd8;
	ld.global.u32 	%r15, [%rd9];
	setp.ne.s32 	%p2, %r15, 1;
	@%p2 bra 	$L__BB0_3;
	add.s32 	%r16, %r3, %r1;
	mul.wide.u32 	%rd10, %r16, 4;
	add.s64 	%rd11, %rd1, %rd10;
	mov.b32 	%r17, 1;
	st.global.u32 	[%rd11], %r17;
$L__BB0_3:
	cvta.to.global.u64 	%rd12, %rd3;
	mad.lo.s32 	%r18, %r5, %r1, %r2;
	mul.wide.s32 	%rd13, %r18, 4;
	add.s64 	%rd14, %rd2, %rd13;
	ld.global.u32 	%r19, [%rd14];
	add.s64 	%rd15, %rd1, %rd13;
	ld.global.u32 	%r20, [%rd15];
	add.s32 	%r21, %r20, %r19;
	add.s64 	%rd16, %rd12, %rd13;
	st.global.u32 	[%rd16], %r21;
	ret;

}


// ===== COMPILED SASS (sm_100) =====

	.target	sm_100

	.elftype	@"ET_EXEC"


//--------------------- .note.nv.tkinfo           --------------------------
	.section	.note.nv.tkinfo,"",@"SHT_NOTE"
	.sectionflags	@"SHF_NOTE_NV_TKINFO"
	.tkinfo
        /*0018*/ 	.word	0x00000002
        /*0030*/ 	.string	""
        /*0030*/ 	.string	"ptxas"
        /*0030*/ 	.string	"Cuda compilation tools, release 13.0, V13.0.88"
        /*0030*/ 	.string	"Build cuda_13.0.r13.0/compiler.36424714_0"
        /*0030*/ 	.string	"-arch sm_100 -m 64 "



//--------------------- .note.nv.cuinfo           --------------------------
	.section	.note.nv.cuinfo,"",@"SHT_NOTE"
	.sectionflags	@"SHF_NOTE_NV_CUINFO"
        /*0018*/ 	.short	0x0002
        /*001a*/ 	.short	0x0064
        /*001c*/ 	.short	0x0082
	.zero		2


//--------------------- .nv.info                  --------------------------
	.section	.nv.info,"",@"SHT_CUDA_INFO"
	.align	4


	//----- nvinfo : EIATTR_REGCOUNT
	.align		4
        /*0000*/ 	.byte	0x04, 0x2f
        /*0002*/ 	.short	(.L_1 - .L_0)
	.align		4
.L_0:
        /*0004*/ 	.word	index@(_Z11warshallGPUiPiS_jS_)
        /*0008*/ 	.word	0x00000012


	//----- nvinfo : EIATTR_FRAME_SIZE
	.align		4
.L_1:
        /*000c*/ 	.byte	0x04, 0x11
        /*000e*/ 	.short	(.L_3 - .L_2)
	.align		4
.L_2:
        /*0010*/ 	.word	index@(_Z11warshallGPUiPiS_jS_)
        /*0014*/ 	.word	0x00000000


	//----- nvinfo : EIATTR_MIN_STACK_SIZE
	.align		4
.L_3:
        /*0018*/ 	.byte	0x04, 0x12
        /*001a*/ 	.short	(.L_5 - .L_4)
	.align		4
.L_4:
        /*001c*/ 	.word	index@(_Z11warshallGPUiPiS_jS_)
        /*0020*/ 	.word	0x00000000
.L_5:


//--------------------- .nv.compat                --------------------------
	.section	.nv.compat,"",@"SHT_CUDA_COMPAT_INFO"
	.align	4
        /*0000*/ 	.byte	0x02, 0x09, 0x00, 0x00, 0x02, 0x02, 0x01, 0x00, 0x02, 0x05, 0x05, 0x00, 0x03, 0x07, 0x01, 0x01
        /*0010*/ 	.byte	0x02, 0x03, 0x00, 0x00, 0x02, 0x06, 0x01, 0x00, 0x04, 0x0b, 0x08, 0x00, 0x09, 0x00, 0x00, 0x00
        /*0020*/ 	.byte	0x00, 0x00, 0x00, 0x00


//--------------------- .nv.info._Z11warshallGPUiPiS_jS_ --------------------------
	.section	.nv.info._Z11warshallGPUiPiS_jS_,"",@"SHT_CUDA_INFO"
	.sectionflags	@""
	.align	4


	//----- nvinfo : EIATTR_CUDA_API_VERSION
	.align		4
        /*0000*/ 	.byte	0x04, 0x37
        /*0002*/ 	.short	(.L_7 - .L_6)
.L_6:
        /*0004*/ 	.word	0x00000082


	//----- nvinfo : EIATTR_KPARAM_INFO
	.align		4
.L_7:
        /*0008*/ 	.byte	0x04, 0x17
        /*000a*/ 	.short	(.L_9 - .L_8)
.L_8:
        /*000c*/ 	.word	0x00000000
        /*0010*/ 	.short	0x0004
        /*0012*/ 	.short	0x0020
        /*0014*/ 	.byte	0x00, 0xf5, 0x21, 0x00


	//----- nvinfo : EIATTR_KPARAM_INFO
	.align		4
.L_9:
        /*0018*/ 	.byte	0x04, 0x17
        /*001a*/ 	.short	(.L_11 - .L_10)
.L_10:
        /*001c*/ 	.word	0x00000000
        /*0020*/ 	.short	0x0003
        /*0022*/ 	.short	0x0018
        /*0024*/ 	.byte	0x00, 0xf0, 0x11, 0x00


	//----- nvinfo : EIATTR_KPARAM_INFO
	.align		4
.L_11:
        /*0028*/ 	.byte	0x04, 0x17
        /*002a*/ 	.short	(.L_13 - .L_12)
.L_12:
        /*002c*/ 	.word	0x00000000
        /*0030*/ 	.short	0x0002
        /*0032*/ 	.short	0x0010
        /*0034*/ 	.byte	0x00, 0xf5, 0x21, 0x00


	//----- nvinfo : EIATTR_KPARAM_INFO
	.align		4
.L_13:
        /*0038*/ 	.byte	0x04, 0x17
        /*003a*/ 	.short	(.L_15 - .L_14)
.L_14:
        /*003c*/ 	.word	0x00000000
        /*0040*/ 	.short	0x0001
        /*0042*/ 	.short	0x0008
        /*0044*/ 	.byte	0x00, 0xf5, 0x21, 0x00


	//----- nvinfo : EIATTR_KPARAM_INFO
	.align		4
.L_15:
        /*0048*/ 	.byte	0x04, 0x17
        /*004a*/ 	.short	(.L_17 - .L_16)
.L_16:
        /*004c*/ 	.word	0x00000000
        /*0050*/ 	.short	0x0000
        /*0052*/ 	.short	0x0000
        /*0054*/ 	.byte	0x00, 0xf0, 0x11, 0x00


	//----- nvinfo : EIATTR_SPARSE_MMA_MASK
	.align		4
.L_17:
        /*0058*/ 	.byte	0x03, 0x50
        /*005a*/ 	.short	0x0000


	//----- nvinfo : EIATTR_MAXREG_COUNT
	.align		4
        /*005c*/ 	.byte	0x03, 0x1b
        /*005e*/ 	.short	0x00ff


	//----- nvinfo : EIATTR_NUM_BARRIERS
	.align		4
        /*0060*/ 	.byte	0x02, 0x4c
        /*0062*/ 	.byte	0x01
	.zero		1


	//----- nvinfo : EIATTR_MERCURY_ISA_VERSION
	.align		4
        /*0064*/ 	.byte	0x03, 0x5f
        /*0066*/ 	.short	0x0101


	//----- nvinfo : EIATTR_VRC_CTA_INIT_COUNT
	.align		4
        /*0068*/ 	.byte	0x02, 0x4a
	.zero		1
	.zero		1


	//----- nvinfo : EIATTR_EXIT_INSTR_OFFSETS
	.align		4
        /*006c*/ 	.byte	0x04, 0x1c
        /*006e*/ 	.short	(.L_19 - .L_18)


	//   ....[0]....
.L_18:
        /*0070*/ 	.word	0x00000280


	//----- nvinfo : EIATTR_CRS_STACK_SIZE
	.align		4
.L_19:
        /*0074*/ 	.byte	0x04, 0x1e
        /*0076*/ 	.short	(.L_21 - .L_20)
.L_20:
        /*0078*/ 	.word	0x00000000


	//----- nvinfo : EIATTR_CBANK_PARAM_SIZE
	.align		4
.L_21:
        /*007c*/ 	.byte	0x03, 0x19
        /*007e*/ 	.short	0x0028


	//----- nvinfo : EIATTR_PARAM_CBANK
	.align		4
        /*0080*/ 	.byte	0x04, 0x0a
        /*0082*/ 	.short	(.L_23 - .L_22)
	.align		4
.L_22:
        /*0084*/ 	.word	index@(.nv.constant0._Z11warshallGPUiPiS_jS_)
        /*0088*/ 	.short	0x0380
        /*008a*/ 	.short	0x0028


	//----- nvinfo : EIATTR_SW_WAR
	.align		4
.L_23:
        /*008c*/ 	.byte	0x04, 0x36
        /*008e*/ 	.short	(.L_25 - .L_24)
.L_24:
        /*0090*/ 	.word	0x00000008
.L_25:


//--------------------- .nv.callgraph             --------------------------
	.section	.nv.callgraph,"",@"SHT_CUDA_CALLGRAPH"
	.align	4
	.sectionentsize	8
	.align		4
        /*0000*/ 	.word	0x00000000
	.align		4
        /*0004*/ 	.word	0xffffffff
	.align		4
        /*0008*/ 	.word	0x00000000
	.align		4
        /*000c*/ 	.word	0xfffffffe
	.align		4
        /*0010*/ 	.word	0x00000000
	.align		4
        /*0014*/ 	.word	0xfffffffd
	.align		4
        /*0018*/ 	.word	0x00000000
	.align		4
        /*001c*/ 	.word	0xfffffffc


//--------------------- .text._Z11warshallGPUiPiS_jS_ --------------------------
	.section	.text._Z11warshallGPUiPiS_jS_,"ax",@progbits
	.align	128
        .global         _Z11warshallGPUiPiS_jS_
        .type           _Z11warshallGPUiPiS_jS_,@function
        .size           _Z11warshallGPUiPiS_jS_,(.L_x_3 - _Z11warshallGPUiPiS_jS_)
        .other          _Z11warshallGPUiPiS_jS_,@"STO_CUDA_ENTRY STV_DEFAULT"
_Z11warshallGPUiPiS_jS_:
.text._Z11warshallGPUiPiS_jS_:
[----:B------:R-:W-:Y:S01]  /*0000*/  LDC R1, c[0x0][0x37c] ;  /* 0x0000df00ff017b82 */ /* 0x000fe20000000800 */
[----:B------:R-:W0:Y:S07]  /*0010*/  S2R R5, SR_TID.X ;  /* 0x0000000000057919 */ /* 0x000e2e0000002100 */
[----:B------:R-:W0:Y:S01]  /*0020*/  S2UR UR6, SR_CTAID.X ;  /* 0x00000000000679c3 */ /* 0x000e220000002500 */
[----:B------:R-:W1:Y:S01]  /*0030*/  LDCU UR7, c[0x0][0x398] ;  /* 0x00007300ff0777ac */ /* 0x000e620008000800 */
[----:B------:R-:W2:Y:S06]  /*0040*/  LDCU.64 UR4, c[0x0][0x358] ;  /* 0x00006b00ff0477ac */ /* 0x000eac0008000a00 */
[----:B------:R-:W0:Y:S08]  /*0050*/  LDC R0, c[0x0][0x360] ;  /* 0x0000d800ff007b82 */ /* 0x000e300000000800 */
[----:B------:R-:W1:Y:S08]  /*0060*/  LDC R10, c[0x0][0x380] ;  /* 0x0000e000ff0a7b82 */ /* 0x000e700000000800 */
[----:B------:R-:W3:Y:S01]  /*0070*/  LDC.64 R2, c[0x0][0x388] ;  /* 0x0000e200ff027b82 */ /* 0x000ee20000000a00 */
[----:B0-----:R-:W-:-:S07]  /*0080*/  IMAD R0, R0, UR6, R5 ;  /* 0x0000000600007c24 */ /* 0x001fce000f8e0205 */
[----:B------:R-:W-:Y:S08]  /*0090*/  BAR.SYNC.DEFER_BLOCKING 0x0 ;  /* 0x0000000000007b1d */ /* 0x000ff00000010000 */
[----:B------:R-:W0:Y:S01]  /*00a0*/  LDC.64 R6, c[0x0][0x390] ;  /* 0x0000e400ff067b82 */ /* 0x000e220000000a00 */
[----:B-1----:R-:W-:-:S04]  /*00b0*/  IMAD R9, R10, UR7, R0 ;  /* 0x000000070a097c24 */ /* 0x002fc8000f8e0200 */
[----:B---3--:R-:W-:-:S06]  /*00c0*/  IMAD.WIDE.U32 R8, R9, 0x4, R2 ;  /* 0x0000000409087825 */ /* 0x008fcc00078e0002 */
[----:B--2---:R-:W2:Y:S01]  /*00d0*/  LDG.E R8, desc[UR4][R8.64] ;  /* 0x0000000408087981 */ /* 0x004ea2000c1e1900 */
[----:B------:R-:W1:Y:S01]  /*00e0*/  S2UR UR6, SR_CTAID.Y ;  /* 0x00000000000679c3 */ /* 0x000e620000002600 */
[----:B------:R-:W-:Y:S01]  /*00f0*/  BSSY.RECONVERGENT B0, `(.L_x_0) ;  /* 0x0000012000007945 */ /* 0x000fe20003800200 */
[----:B------:R-:W1:Y:S06]  /*0100*/  S2R R4, SR_TID.Y ;  /* 0x0000000000047919 */ /* 0x000e6c0000002200 */
[----:B------:R-:W1:Y:S02]  /*0110*/  LDC R11, c[0x0][0x364] ;  /* 0x0000d900ff0b7b82 */ /* 0x000e640000000800 */
[----:B-1----:R-:W-:-:S04]  /*0120*/  IMAD R11, R11, UR6, R4 ;  /* 0x000000060b0b7c24 */ /* 0x002fc8000f8e0204 */
[----:B------:R-:W-:-:S04]  /*0130*/  IMAD R13, R0, UR7, R11 ;  /* 0x00000007000d7c24 */ /* 0x000fc8000f8e020b */
[----:B------:R-:W-:-:S04]  /*0140*/  IMAD.WIDE R4, R13, 0x4, R2 ;  /* 0x000000040d047825 */ /* 0x000fc800078e0202 */
[----:B0-----:R-:W-:Y:S01]  /*0150*/  IMAD.WIDE R6, R13, 0x4, R6 ;  /* 0x000000040d067825 */ /* 0x001fe200078e0206 */
[----:B--2---:R-:W-:-:S13]  /*0160*/  ISETP.NE.AND P0, PT, R8, 0x1, PT ;  /* 0x000000010800780c */ /* 0x004fda0003f05270 */
[----:B------:R-:W-:Y:S05]  /*0170*/  @P0 BRA `(.L_x_1) ;  /* 0x0000000000240947 */ /* 0x000fea0003800000 */
[----:B------:R-:W-:-:S04]  /*0180*/  IMAD R9, R11, UR7, R10 ;  /* 0x000000070b097c24 */ /* 0x000fc8000f8e020a */
[----:B------:R-:W-:-:S06]  /*0190*/  IMAD.WIDE.U32 R2, R9, 0x4, R2 ;  /* 0x0000000409027825 */ /* 0x000fcc00078e0002 */
[----:B------:R-:W2:Y:S02]  /*01a0*/  LDG.E R2, desc[UR4][R2.64] ;  /* 0x0000000402027981 */ /* 0x000ea4000c1e1900 */
[----:B--2---:R-:W-:-:S13]  /*01b0*/  ISETP.NE.AND P0, PT, R2, 0x1, PT ;  /* 0x000000010200780c */ /* 0x004fda0003f05270 */
[----:B------:R-:W0:Y:S01]  /*01c0*/  @!P0 LDC.64 R8, c[0x0][0x390] ;  /* 0x0000e400ff088b82 */ /* 0x000e220000000a00 */
[----:B------:R-:W-:Y:S01]  /*01d0*/  @!P0 IMAD R11, R11, UR7, R0 ;  /* 0x000000070b0b8c24 */ /* 0x000fe2000f8e0200 */
[----:B------:R-:W-:-:S03]  /*01e0*/  @!P0 MOV R15, 0x1 ;  /* 0x00000001000f8802 */ /* 0x000fc60000000f00 */
[----:B0-----:R-:W-:-:S05]  /*01f0*/  @!P0 IMAD.WIDE.U32 R8, R11, 0x4, R8 ;  /* 0x000000040b088825 */ /* 0x001fca00078e0008 */
[----:B------:R0:W-:Y:S02]  /*0200*/  @!P0 STG.E desc[UR4][R8.64], R15 ;  /* 0x0000000f08008986 */ /* 0x0001e4000c101904 */
.L_x_1:
[----:B------:R-:W-:Y:S05]  /*0210*/  BSYNC.RECONVERGENT B0 ;  /* 0x0000000000007941 */ /* 0x000fea0003800200 */
.L_x_0:
[----:B------:R-:W0:Y:S01]  /*0220*/  LDG.E R4, desc[UR4][R4.64] ;  /* 0x0000000404047981 */ /* 0x000e22000c1e1900 */
[----:B------:R-:W1:Y:S03]  /*0230*/  LDC.64 R2, c[0x0][0x3a0] ;  /* 0x0000e800ff027b82 */ /* 0x000e660000000a00 */
[----:B------:R-:W0:Y:S01]  /*0240*/  LDG.E R7, desc[UR4][R6.64] ;  /* 0x0000000406077981 */ /* 0x000e22000c1e1900 */
[----:B-1----:R-:W-:Y:S01]  /*0250*/  IMAD.WIDE R2, R13, 0x4, R2 ;  /* 0x000000040d027825 */ /* 0x002fe200078e0202 */
[----:B0-----:R-:W-:-:S05]  /*0260*/  IADD3 R9, PT, PT, R4, R7, RZ ;  /* 0x0000000704097210 */ /* 0x001fca0007ffe0ff */
[----:B------:R-:W-:Y:S01]  /*0270*/  STG.E desc[UR4][R2.64], R9 ;  /* 0x0000000902007986 */ /* 0x000fe2000c101904 */
[----:B------:R-:W-:Y:S05]  /*0280*/  EXIT ;  /* 0x000000000000794d */ /* 0x000fea0003800000 */
.L_x_2:
[----:B------:R-:W-:-:S00]  /*0290*/  BRA `(.L_x_2) ;  /* 0xfffffffc00fc7947 */ /* 0x000fc0000383ffff */
[----:B------:R-:W-:-:S00]  /*02a0*/  NOP ;  /* 0x0000000000007918 */ /* 0x000fc00000000000 */
        /* <DEDUP_REMOVED lines=13> */
.L_x_3:


//--------------------- .nv.shared.reserved.0     --------------------------
	.section	.nv.shared.reserved.0,"aw",@nobits
	.weak		__nv_reservedSMEM_offset_0_alias
	.size		__nv_reservedSMEM_offset_0_alias, 0, 64
	.other		__nv_reservedSMEM_offset_0_alias,@"STO_CUDA_RESERVED_SHARED STV_DEFAULT"
__nv_reservedSMEM_offset_0_alias:
	.zero		0
	.zero		64


//--------------------- .nv.constant0._Z11warshallGPUiPiS_jS_ --------------------------
	.section	.nv.constant0._Z11warshallGPUiPiS_jS_,"a",@progbits
	.sectionflags	@""
	.align	4
.nv.constant0._Z11warshallGPUiPiS_jS_:
	.zero		936


//--------------------- SYMBOLS --------------------------

	.type		.nv.reservedSmem.offset0,@object
	.size		.nv.reservedSmem.offset0,0x4
